//
// Generated by NVIDIA NVVM Compiler
//
// Compiler Build ID: CL-36424714
// Cuda compilation tools, release 13.0, V13.0.88
// Based on NVVM 20.0.0
//

.version 9.0
.target sm_100
.address_size 64

	// .globl	_Z5SolvePdS_S_S_i

.visible .entry _Z5SolvePdS_S_S_i(
	.param .u64 .ptr .align 1 _Z5SolvePdS_S_S_i_param_0,
	.param .u64 .ptr .align 1 _Z5SolvePdS_S_S_i_param_1,
	.param .u64 .ptr .align 1 _Z5SolvePdS_S_S_i_param_2,
	.param .u64 .ptr .align 1 _Z5SolvePdS_S_S_i_param_3,
	.param .u32 _Z5SolvePdS_S_S_i_param_4
)
{
	.reg .pred 	%p<25>;
	.reg .b32 	%r<46>;
	.reg .b64 	%rd<55>;
	.reg .b64 	%fd<135>;

	ld.param.u64 	%rd23, [_Z5SolvePdS_S_S_i_param_0];
	ld.param.u64 	%rd24, [_Z5SolvePdS_S_S_i_param_2];
	ld.param.u32 	%r17, [_Z5SolvePdS_S_S_i_param_4];
	cvta.to.global.u64 	%rd1, %rd23;
	cvta.to.global.u64 	%rd2, %rd24;
	mov.u32 	%r18, %ctaid.x;
	mov.u32 	%r19, %ntid.x;
	mov.u32 	%r20, %tid.x;
	mad.lo.s32 	%r1, %r18, %r19, %r20;
	setp.lt.s32 	%p1, %r17, 1;
	mov.f64 	%fd134, 0d0000000000000000;
	mov.f64 	%fd107, 0d3FF0000000000000;
	@%p1 bra 	$L__BB0_41;
	mad.lo.s32 	%r22, %r17, %r1, %r1;
	mul.wide.s32 	%rd25, %r22, 8;
	add.s64 	%rd3, %rd1, %rd25;
	and.b32  	%r2, %r17, 7;
	setp.lt.u32 	%p2, %r17, 8;
	mov.f64 	%fd107, 0d3FF0000000000000;
	mov.f64 	%fd134, 0d0000000000000000;
	mov.b32 	%r44, 0;
	@%p2 bra 	$L__BB0_20;
	neg.s32 	%r41, %r1;
	mul.wide.u32 	%rd4, %r17, 56;
	mul.wide.u32 	%rd5, %r17, 48;
	mul.wide.u32 	%rd6, %r17, 32;
	mul.wide.u32 	%rd7, %r17, 24;
	mul.wide.u32 	%rd8, %r17, 16;
	add.s64 	%rd54, %rd2, 32;
	mul.wide.u32 	%rd10, %r17, 8;
	mov.f64 	%fd107, 0d3FF0000000000000;
	mov.f64 	%fd134, 0d0000000000000000;
	mov.b32 	%r42, 0;
	mov.u32 	%r40, %r1;
$L__BB0_3:
	.pragma "nounroll";
	mul.wide.s32 	%rd26, %r40, 8;
	add.s64 	%rd12, %rd1, %rd26;
	ld.global.f64 	%fd68, [%rd12];
	ld.global.f64 	%fd69, [%rd54+-32];
	fma.rn.f64 	%fd3, %fd68, %fd69, %fd134;
	setp.ne.s32 	%p3, %r41, 0;
	@%p3 bra 	$L__BB0_5;
	ld.global.f64 	%fd107, [%rd3];
$L__BB0_5:
	add.s32 	%r24, %r42, 1;
	add.s64 	%rd27, %rd12, %rd10;
	ld.global.f64 	%fd70, [%rd27];
	ld.global.f64 	%fd71, [%rd54+-24];
	fma.rn.f64 	%fd6, %fd70, %fd71, %fd3;
	setp.ne.s32 	%p4, %r24, %r1;
	@%p4 bra 	$L__BB0_7;
	ld.global.f64 	%fd107, [%rd3];
$L__BB0_7:
	add.s32 	%r25, %r42, 2;
	add.s64 	%rd28, %rd12, %rd8;
	ld.global.f64 	%fd72, [%rd28];
	ld.global.f64 	%fd73, [%rd54+-16];
	fma.rn.f64 	%fd9, %fd72, %fd73, %fd6;
	setp.ne.s32 	%p5, %r25, %r1;
	@%p5 bra 	$L__BB0_9;
	ld.global.f64 	%fd107, [%rd3];
$L__BB0_9:
	add.s32 	%r26, %r42, 3;
	add.s64 	%rd29, %rd12, %rd7;
	ld.global.f64 	%fd74, [%rd29];
	ld.global.f64 	%fd75, [%rd54+-8];
	fma.rn.f64 	%fd12, %fd74, %fd75, %fd9;
	setp.ne.s32 	%p6, %r26, %r1;
	@%p6 bra 	$L__BB0_11;
	ld.global.f64 	%fd107, [%rd3];
$L__BB0_11:
	add.s32 	%r27, %r42, 4;
	add.s64 	%rd30, %rd12, %rd6;
	ld.global.f64 	%fd76, [%rd30];
	ld.global.f64 	%fd77, [%rd54];
	fma.rn.f64 	%fd15, %fd76, %fd77, %fd12;
	setp.ne.s32 	%p7, %r27, %r1;
	@%p7 bra 	$L__BB0_13;
	ld.global.f64 	%fd107, [%rd3];
$L__BB0_13:
	add.s32 	%r28, %r42, 5;
	mul.wide.u32 	%rd31, %r17, 40;
	add.s64 	%rd32, %rd12, %rd31;
	ld.global.f64 	%fd78, [%rd32];
	ld.global.f64 	%fd79, [%rd54+8];
	fma.rn.f64 	%fd18, %fd78, %fd79, %fd15;
	setp.ne.s32 	%p8, %r28, %r1;
	@%p8 bra 	$L__BB0_15;
	ld.global.f64 	%fd107, [%rd3];
$L__BB0_15:
	add.s32 	%r29, %r42, 6;
	add.s64 	%rd33, %rd12, %rd5;
	ld.global.f64 	%fd80, [%rd33];
	ld.global.f64 	%fd81, [%rd54+16];
	fma.rn.f64 	%fd21, %fd80, %fd81, %fd18;
	setp.ne.s32 	%p9, %r29, %r1;
	@%p9 bra 	$L__BB0_17;
	ld.global.f64 	%fd107, [%rd3];
$L__BB0_17:
	add.s32 	%r30, %r42, 7;
	add.s64 	%rd34, %rd12, %rd4;
	ld.global.f64 	%fd82, [%rd34];
	ld.global.f64 	%fd83, [%rd54+24];
	fma.rn.f64 	%fd134, %fd82, %fd83, %fd21;
	setp.ne.s32 	%p10, %r30, %r1;
	@%p10 bra 	$L__BB0_19;
	ld.global.f64 	%fd107, [%rd3];
$L__BB0_19:
	add.s32 	%r42, %r42, 8;
	add.s32 	%r41, %r41, 8;
	shl.b32 	%r31, %r17, 3;
	add.s32 	%r40, %r40, %r31;
	add.s64 	%rd54, %rd54, 64;
	and.b32  	%r44, %r17, 2147483640;
	setp.ne.s32 	%p11, %r42, %r44;
	@%p11 bra 	$L__BB0_3;
$L__BB0_20:
	setp.eq.s32 	%p12, %r2, 0;
	@%p12 bra 	$L__BB0_41;
	and.b32  	%r12, %r17, 3;
	setp.lt.u32 	%p13, %r2, 4;
	@%p13 bra 	$L__BB0_31;
	mad.lo.s32 	%r32, %r44, %r17, %r1;
	mul.wide.s32 	%rd35, %r32, 8;
	add.s64 	%rd14, %rd1, %rd35;
	ld.global.f64 	%fd85, [%rd14];
	mul.wide.u32 	%rd36, %r44, 8;
	add.s64 	%rd15, %rd2, %rd36;
	ld.global.f64 	%fd86, [%rd15];
	fma.rn.f64 	%fd31, %fd85, %fd86, %fd134;
	setp.ne.s32 	%p14, %r44, %r1;
	@%p14 bra 	$L__BB0_24;
	ld.global.f64 	%fd107, [%rd3];
$L__BB0_24:
	add.s32 	%r33, %r44, 1;
	mul.wide.u32 	%rd16, %r17, 8;
	add.s64 	%rd17, %rd14, %rd16;
	ld.global.f64 	%fd87, [%rd17];
	ld.global.f64 	%fd88, [%rd15+8];
	fma.rn.f64 	%fd34, %fd87, %fd88, %fd31;
	setp.ne.s32 	%p15, %r33, %r1;
	@%p15 bra 	$L__BB0_26;
	ld.global.f64 	%fd107, [%rd3];
$L__BB0_26:
	add.s32 	%r34, %r44, 2;
	add.s64 	%rd18, %rd17, %rd16;
	ld.global.f64 	%fd89, [%rd18];
	ld.global.f64 	%fd90, [%rd15+16];
	fma.rn.f64 	%fd37, %fd89, %fd90, %fd34;
	setp.ne.s32 	%p16, %r34, %r1;
	@%p16 bra 	$L__BB0_28;
	ld.global.f64 	%fd107, [%rd3];
$L__BB0_28:
	add.s32 	%r35, %r44, 3;
	add.s64 	%rd37, %rd18, %rd16;
	ld.global.f64 	%fd91, [%rd37];
	ld.global.f64 	%fd92, [%rd15+24];
	fma.rn.f64 	%fd134, %fd91, %fd92, %fd37;
	setp.ne.s32 	%p17, %r35, %r1;
	@%p17 bra 	$L__BB0_30;
	ld.global.f64 	%fd107, [%rd3];
$L__BB0_30:
	add.s32 	%r44, %r44, 4;
$L__BB0_31:
	setp.eq.s32 	%p18, %r12, 0;
	@%p18 bra 	$L__BB0_41;
	setp.eq.s32 	%p19, %r12, 1;
	@%p19 bra 	$L__BB0_38;
	mad.lo.s32 	%r36, %r44, %r17, %r1;
	mul.wide.s32 	%rd38, %r36, 8;
	add.s64 	%rd19, %rd1, %rd38;
	ld.global.f64 	%fd94, [%rd19];
	mul.wide.u32 	%rd39, %r44, 8;
	add.s64 	%rd20, %rd2, %rd39;
	ld.global.f64 	%fd95, [%rd20];
	fma.rn.f64 	%fd47, %fd94, %fd95, %fd134;
	setp.ne.s32 	%p20, %r44, %r1;
	@%p20 bra 	$L__BB0_35;
	ld.global.f64 	%fd107, [%rd3];
$L__BB0_35:
	add.s32 	%r37, %r44, 1;
	mul.wide.u32 	%rd40, %r17, 8;
	add.s64 	%rd41, %rd19, %rd40;
	ld.global.f64 	%fd96, [%rd41];
	ld.global.f64 	%fd97, [%rd20+8];
	fma.rn.f64 	%fd134, %fd96, %fd97, %fd47;
	setp.ne.s32 	%p21, %r37, %r1;
	@%p21 bra 	$L__BB0_37;
	ld.global.f64 	%fd107, [%rd3];
$L__BB0_37:
	add.s32 	%r44, %r44, 2;
$L__BB0_38:
	and.b32  	%r38, %r17, 1;
	setp.eq.b32 	%p22, %r38, 1;
	not.pred 	%p23, %p22;
	@%p23 bra 	$L__BB0_41;
	mad.lo.s32 	%r39, %r44, %r17, %r1;
	mul.wide.s32 	%rd42, %r39, 8;
	add.s64 	%rd43, %rd1, %rd42;
	ld.global.f64 	%fd98, [%rd43];
	mul.wide.u32 	%rd44, %r44, 8;
	add.s64 	%rd45, %rd2, %rd44;
	ld.global.f64 	%fd99, [%rd45];
	fma.rn.f64 	%fd134, %fd98, %fd99, %fd134;
	setp.ne.s32 	%p24, %r44, %r1;
	@%p24 bra 	$L__BB0_41;
	ld.global.f64 	%fd107, [%rd3];
$L__BB0_41:
	ld.param.u64 	%rd53, [_Z5SolvePdS_S_S_i_param_3];
	ld.param.u64 	%rd52, [_Z5SolvePdS_S_S_i_param_1];
	cvta.to.global.u64 	%rd46, %rd52;
	cvta.to.global.u64 	%rd47, %rd53;
	mul.wide.s32 	%rd48, %r1, 8;
	add.s64 	%rd49, %rd2, %rd48;
	ld.global.f64 	%fd100, [%rd49];
	add.s64 	%rd50, %rd46, %rd48;
	ld.global.f64 	%fd101, [%rd50];
	sub.f64 	%fd102, %fd101, %fd134;
	div.rn.f64 	%fd103, %fd102, %fd107;
	add.f64 	%fd104, %fd100, %fd103;
	add.s64 	%rd51, %rd47, %rd48;
	st.global.f64 	[%rd51], %fd104;
	ret;

}
	// .globl	_Z3EpsPdS_S_i
.visible .entry _Z3EpsPdS_S_i(
	.param .u64 .ptr .align 1 _Z3EpsPdS_S_i_param_0,
	.param .u64 .ptr .align 1 _Z3EpsPdS_S_i_param_1,
	.param .u64 .ptr .align 1 _Z3EpsPdS_S_i_param_2,
	.param .u32 _Z3EpsPdS_S_i_param_3
)
{
	.reg .b32 	%r<5>;
	.reg .b64 	%rd<11>;
	.reg .b64 	%fd<6>;

	ld.param.u64 	%rd1, [_Z3EpsPdS_S_i_param_0];
	ld.param.u64 	%rd2, [_Z3EpsPdS_S_i_param_1];
	ld.param.u64 	%rd3, [_Z3EpsPdS_S_i_param_2];
	cvta.to.global.u64 	%rd4, %rd3;
	cvta.to.global.u64 	%rd5, %rd2;
	cvta.to.global.u64 	%rd6, %rd1;
	mov.u32 	%r1, %ctaid.x;
	mov.u32 	%r2, %ntid.x;
	mov.u32 	%r3, %tid.x;
	mad.lo.s32 	%r4, %r1, %r2, %r3;
	mul.wide.s32 	%rd7, %r4, 8;
	add.s64 	%rd8, %rd6, %rd7;
	ld.global.f64 	%fd1, [%rd8];
	add.s64 	%rd9, %rd5, %rd7;
	ld.global.f64 	%fd2, [%rd9];
	sub.f64 	%fd3, %fd1, %fd2;
	abs.f64 	%fd4, %fd3;
	add.s64 	%rd10, %rd4, %rd7;
	st.global.f64 	[%rd10], %fd4;
	ld.global.f64 	%fd5, [%rd9];
	st.global.f64 	[%rd8], %fd5;
	ret;

}


// ===== COMPILED SASS (sm_100) =====

	.target	sm_100

	.elftype	@"ET_EXEC"


//--------------------- .note.nv.tkinfo           --------------------------
	.section	.note.nv.tkinfo,"",@"SHT_NOTE"
	.sectionflags	@"SHF_NOTE_NV_TKINFO"
	.tkinfo
        /*0018*/ 	.word	0x00000002
        /*0030*/ 	.string	""
        /*0030*/ 	.string	"ptxas"
        /*0030*/ 	.string	"Cuda compilation tools, release 13.0, V13.0.88"
        /*0030*/ 	.string	"Build cuda_13.0.r13.0/compiler.36424714_0"
        /*0030*/ 	.string	"-arch sm_100 -m 64 "



//--------------------- .note.nv.cuinfo           --------------------------
	.section	.note.nv.cuinfo,"",@"SHT_NOTE"
	.sectionflags	@"SHF_NOTE_NV_CUINFO"
        /*0018*/ 	.short	0x0002
        /*001a*/ 	.short	0x0064
        /*001c*/ 	.short	0x0082
	.zero		2


//--------------------- .nv.info                  --------------------------
	.section	.nv.info,"",@"SHT_CUDA_INFO"
	.align	4


	//----- nvinfo : EIATTR_REGCOUNT
	.align		4
        /*0000*/ 	.byte	0x04, 0x2f
        /*0002*/ 	.short	(.L_1 - .L_0)
	.align		4
.L_0:
        /*0004*/ 	.word	index@(_Z5SolvePdS_S_S_i)
        /*0008*/ 	.word	0x00000020


	//----- nvinfo : EIATTR_FRAME_SIZE
	.align		4
.L_1:
        /*000c*/ 	.byte	0x04, 0x11
        /*000e*/ 	.short	(.L_3 - .L_2)
	.align		4
.L_2:
        /*0010*/ 	.word	index@($__internal_0_$__cuda_sm20_div_rn_f64_full)
        /*0014*/ 	.word	0x00000000


	//----- nvinfo : EIATTR_FRAME_SIZE
	.align		4
.L_3:
        /*0018*/ 	.byte	0x04, 0x11
        /*001a*/ 	.short	(.L_5 - .L_4)
	.align		4
.L_4:
        /*001c*/ 	.word	index@(_Z5SolvePdS_S_S_i)
        /*0020*/ 	.word	0x00000000


	//----- nvinfo : EIATTR_REGCOUNT
	.align		4
.L_5:
        /*0024*/ 	.byte	0x04, 0x2f
        /*0026*/ 	.short	(.L_7 - .L_6)
	.align		4
.L_6:
        /*0028*/ 	.word	index@(_Z3EpsPdS_S_i)
        /*002c*/ 	.word	0x00000012


	//----- nvinfo : EIATTR_FRAME_SIZE
	.align		4
.L_7:
        /*0030*/ 	.byte	0x04, 0x11
        /*0032*/ 	.short	(.L_9 - .L_8)
	.align		4
.L_8:
        /*0034*/ 	.word	index@(_Z3EpsPdS_S_i)
        /*0038*/ 	.word	0x00000000


	//----- nvinfo : EIATTR_MIN_STACK_SIZE
	.align		4
.L_9:
        /*003c*/ 	.byte	0x04, 0x12
        /*003e*/ 	.short	(.L_11 - .L_10)
	.align		4
.L_10:
        /*0040*/ 	.word	index@(_Z3EpsPdS_S_i)
        /*0044*/ 	.word	0x00000000


	//----- nvinfo : EIATTR_MIN_STACK_SIZE
	.align		4
.L_11:
        /*0048*/ 	.byte	0x04, 0x12
        /*004a*/ 	.short	(.L_13 - .L_12)
	.align		4
.L_12:
        /*004c*/ 	.word	index@(_Z5SolvePdS_S_S_i)
        /*0050*/ 	.word	0x00000000
.L_13:


//--------------------- .nv.compat                --------------------------
	.section	.nv.compat,"",@"SHT_CUDA_COMPAT_INFO"
	.align	4
        /*0000*/ 	.byte	0x02, 0x09, 0x00, 0x00, 0x02, 0x02, 0x01, 0x00, 0x02, 0x05, 0x05, 0x00, 0x03, 0x07, 0x01, 0x01
        /*0010*/ 	.byte	0x02, 0x03, 0x00, 0x00, 0x02, 0x06, 0x01, 0x00, 0x04, 0x0b, 0x08, 0x00, 0x01, 0x00, 0x00, 0x00
        /*0020*/ 	.byte	0x00, 0x00, 0x00, 0x00


//--------------------- .nv.info._Z3EpsPdS_S_i    --------------------------
	.section	.nv.info._Z3EpsPdS_S_i,"",@"SHT_CUDA_INFO"
	.sectionflags	@""
	.align	4


	//----- nvinfo : EIATTR_CUDA_API_VERSION
	.align		4
        /*0000*/ 	.byte	0x04, 0x37
        /*0002*/ 	.short	(.L_15 - .L_14)
.L_14:
        /*0004*/ 	.word	0x00000082


	//----- nvinfo : EIATTR_KPARAM_INFO
	.align		4
.L_15:
        /*0008*/ 	.byte	0x04, 0x17
        /*000a*/ 	.short	(.L_17 - .L_16)
.L_16:
        /*000c*/ 	.word	0x00000000
        /*0010*/ 	.short	0x0003
        /*0012*/ 	.short	0x0018
        /*0014*/ 	.byte	0x00, 0xf0, 0x11, 0x00


	//----- nvinfo : EIATTR_KPARAM_INFO
	.align		4
.L_17:
        /*0018*/ 	.byte	0x04, 0x17
        /*001a*/ 	.short	(.L_19 - .L_18)
.L_18:
        /*001c*/ 	.word	0x00000000
        /*0020*/ 	.short	0x0002
        /*0022*/ 	.short	0x0010
        /*0024*/ 	.byte	0x00, 0xf5, 0x21, 0x00


	//----- nvinfo : EIATTR_KPARAM_INFO
	.align		4
.L_19:
        /*0028*/ 	.byte	0x04, 0x17
        /*002a*/ 	.short	(.L_21 - .L_20)
.L_20:
        /*002c*/ 	.word	0x00000000
        /*0030*/ 	.short	0x0001
        /*0032*/ 	.short	0x0008
        /*0034*/ 	.byte	0x00, 0xf5, 0x21, 0x00


	//----- nvinfo : EIATTR_KPARAM_INFO
	.align		4
.L_21:
        /*0038*/ 	.byte	0x04, 0x17
        /*003a*/ 	.short	(.L_23 - .L_22)
.L_22:
        /*003c*/ 	.word	0x00000000
        /*0040*/ 	.short	0x0000
        /*0042*/ 	.short	0x0000
        /*0044*/ 	.byte	0x00, 0xf5, 0x21, 0x00


	//----- nvinfo : EIATTR_SPARSE_MMA_MASK
	.align		4
.L_23:
        /*0048*/ 	.byte	0x03, 0x50
        /*004a*/ 	.short	0x0000


	//----- nvinfo : EIATTR_MAXREG_COUNT
	.align		4
        /*004c*/ 	.byte	0x03, 0x1b
        /*004e*/ 	.short	0x00ff


	//----- nvinfo : EIATTR_MERCURY_ISA_VERSION
	.align		4
        /*0050*/ 	.byte	0x03, 0x5f
        /*0052*/ 	.short	0x0101


	//----- nvinfo : EIATTR_VRC_CTA_INIT_COUNT
	.align		4
        /*0054*/ 	.byte	0x02, 0x4a
	.zero		1
	.zero		1


	//----- nvinfo : EIATTR_EXIT_INSTR_OFFSETS
	.align		4
        /*0058*/ 	.byte	0x04, 0x1c
        /*005a*/ 	.short	(.L_25 - .L_24)


	//   ....[0]....
.L_24:
        /*005c*/ 	.word	0x00000130


	//----- nvinfo : EIATTR_CBANK_PARAM_SIZE
	.align		4
.L_25:
        /*0060*/ 	.byte	0x03, 0x19
        /*0062*/ 	.short	0x001c


	//----- nvinfo : EIATTR_PARAM_CBANK
	.align		4
        /*0064*/ 	.byte	0x04, 0x0a
        /*0066*/ 	.short	(.L_27 - .L_26)
	.align		4
.L_26:
        /*0068*/ 	.word	index@(.nv.constant0._Z3EpsPdS_S_i)
        /*006c*/ 	.short	0x0380
        /*006e*/ 	.short	0x001c


	//----- nvinfo : EIATTR_SW_WAR
	.align		4
.L_27:
        /*0070*/ 	.byte	0x04, 0x36
        /*0072*/ 	.short	(.L_29 - .L_28)
.L_28:
        /*0074*/ 	.word	0x00000008
.L_29:


//--------------------- .nv.info._Z5SolvePdS_S_S_i --------------------------
	.section	.nv.info._Z5SolvePdS_S_S_i,"",@"SHT_CUDA_INFO"
	.sectionflags	@""
	.align	4


	//----- nvinfo : EIATTR_CUDA_API_VERSION
	.align		4
        /*0000*/ 	.byte	0x04, 0x37
        /*0002*/ 	.short	(.L_31 - .L_30)
.L_30:
        /*0004*/ 	.word	0x00000082


	//----- nvinfo : EIATTR_KPARAM_INFO
	.align		4
.L_31:
        /*0008*/ 	.byte	0x04, 0x17
        /*000a*/ 	.short	(.L_33 - .L_32)
.L_32:
        /*000c*/ 	.word	0x00000000
        /*0010*/ 	.short	0x0004
        /*0012*/ 	.short	0x0020
        /*0014*/ 	.byte	0x00, 0xf0, 0x11, 0x00


	//----- nvinfo : EIATTR_KPARAM_INFO
	.align		4
.L_33:
        /*0018*/ 	.byte	0x04, 0x17
        /*001a*/ 	.short	(.L_35 - .L_34)
.L_34:
        /*001c*/ 	.word	0x00000000
        /*0020*/ 	.short	0x0003
        /*0022*/ 	.short	0x0018
        /*0024*/ 	.byte	0x00, 0xf5, 0x21, 0x00


	//----- nvinfo : EIATTR_KPARAM_INFO
	.align		4
.L_35:
        /*0028*/ 	.byte	0x04, 0x17
        /*002a*/ 	.short	(.L_37 - .L_36)
.L_36:
        /*002c*/ 	.word	0x00000000
        /*0030*/ 	.short	0x0002
        /*0032*/ 	.short	0x0010
        /*0034*/ 	.byte	0x00, 0xf5, 0x21, 0x00


	//----- nvinfo : EIATTR_KPARAM_INFO
	.align		4
.L_37:
        /*0038*/ 	.byte	0x04, 0x17
        /*003a*/ 	.short	(.L_39 - .L_38)
.L_38:
        /*003c*/ 	.word	0x00000000
        /*0040*/ 	.short	0x0001
        /*0042*/ 	.short	0x0008
        /*0044*/ 	.byte	0x00, 0xf5, 0x21, 0x00


	//----- nvinfo : EIATTR_KPARAM_INFO
	.align		4
.L_39:
        /*0048*/ 	.byte	0x04, 0x17
        /*004a*/ 	.short	(.L_41 - .L_40)
.L_40:
        /*004c*/ 	.word	0x00000000
        /*0050*/ 	.short	0x0000
        /*0052*/ 	.short	0x0000
        /*0054*/ 	.byte	0x00, 0xf5, 0x21, 0x00


	//----- nvinfo : EIATTR_SPARSE_MMA_MASK
	.align		4
.L_41:
        /*0058*/ 	.byte	0x03, 0x50
        /*005a*/ 	.short	0x0000


	//----- nvinfo : EIATTR_MAXREG_COUNT
	.align		4
        /*005c*/ 	.byte	0x03, 0x1b
        /*005e*/ 	.short	0x00ff


	//----- nvinfo : EIATTR_MERCURY_ISA_VERSION
	.align		4
        /*0060*/ 	.byte	0x03, 0x5f
        /*0062*/ 	.short	0x0101


	//----- nvinfo : EIATTR_VRC_CTA_INIT_COUNT
	.align		4
        /*0064*/ 	.byte	0x02, 0x4a
	.zero		1
	.zero		1


	//----- nvinfo : EIATTR_EXIT_INSTR_OFFSETS
	.align		4
        /*0068*/ 	.byte	0x04, 0x1c
        /*006a*/ 	.short	(.L_43 - .L_42)


	//   ....[0]....
.L_42:
        /*006c*/ 	.word	0x00000cb0


	//----- nvinfo : EIATTR_CRS_STACK_SIZE
	.align		4
.L_43:
        /*0070*/ 	.byte	0x04, 0x1e
        /*0072*/ 	.short	(.L_45 - .L_44)
.L_44:
        /*0074*/ 	.word	0x00000000


	//----- nvinfo : EIATTR_CBANK_PARAM_SIZE
	.align		4
.L_45:
        /*0078*/ 	.byte	0x03, 0x19
        /*007a*/ 	.short	0x0024


	//----- nvinfo : EIATTR_PARAM_CBANK
	.align		4
        /*007c*/ 	.byte	0x04, 0x0a
        /*007e*/ 	.short	(.L_47 - .L_46)
	.align		4
.L_46:
        /*0080*/ 	.word	index@(.nv.constant0._Z5SolvePdS_S_S_i)
        /*0084*/ 	.short	0x0380
        /*0086*/ 	.short	0x0024


	//----- nvinfo : EIATTR_SW_WAR
	.align		4
.L_47:
        /*0088*/ 	.byte	0x04, 0x36
        /*008a*/ 	.short	(.L_49 - .L_48)
.L_48:
        /*008c*/ 	.word	0x00000008
.L_49:


//--------------------- .nv.callgraph             --------------------------
	.section	.nv.callgraph,"",@"SHT_CUDA_CALLGRAPH"
	.align	4
	.sectionentsize	8
	.align		4
        /*0000*/ 	.word	0x00000000
	.align		4
        /*0004*/ 	.word	0xffffffff
	.align		4
        /*0008*/ 	.word	0x00000000
	.align		4
        /*000c*/ 	.word	0xfffffffe
	.align		4
        /*0010*/ 	.word	0x00000000
	.align		4
        /*0014*/ 	.word	0xfffffffd
	.align		4
        /*0018*/ 	.word	0x00000000
	.align		4
        /*001c*/ 	.word	0xfffffffc


//--------------------- .text._Z3EpsPdS_S_i       --------------------------
	.section	.text._Z3EpsPdS_S_i,"ax",@progbits
	.align	128
        .global         _Z3EpsPdS_S_i
        .type           _Z3EpsPdS_S_i,@function
        .size           _Z3EpsPdS_S_i,(.L_x_15 - _Z3EpsPdS_S_i)
        .other          _Z3EpsPdS_S_i,@"STO_CUDA_ENTRY STV_DEFAULT"
_Z3EpsPdS_S_i:
.text._Z3EpsPdS_S_i:
[----:B------:R-:W-:Y:S01]  /*0000*/  LDC R1, c[0x0][0x37c] ;  /* 0x0000df00ff017b82 */ /* 0x000fe20000000800 */
[----:B------:R-:W0:Y:S07]  /*0010*/  S2R R0, SR_TID.X ;  /* 0x0000000000007919 */ /* 0x000e2e0000002100 */
[----:B------:R-:W0:Y:S01]  /*0020*/  S2UR UR6, SR_CTAID.X ;  /* 0x00000000000679c3 */ /* 0x000e220000002500 */
[----:B------:R-:W1:Y:S07]  /*0030*/  LDCU.64 UR4, c[0x0][0x358] ;  /* 0x00006b00ff0477ac */ /* 0x000e6e0008000a00 */
[----:B------:R-:W0:Y:S08]  /*0040*/  LDC R15, c[0x0][0x360] ;  /* 0x0000d800ff0f7b82 */ /* 0x000e300000000800 */
[----:B------:R-:W2:Y:S08]  /*0050*/  LDC.64 R2, c[0x0][0x380] ;  /* 0x0000e000ff027b82 */ /* 0x000eb00000000a00 */
[----:B------:R-:W3:Y:S01]  /*0060*/  LDC.64 R6, c[0x0][0x388] ;  /* 0x0000e200ff067b82 */ /* 0x000ee20000000a00 */
[----:B0-----:R-:W-:-:S07]  /*0070*/  IMAD R15, R15, UR6, R0 ;  /* 0x000000060f0f7c24 */ /* 0x001fce000f8e0200 */
[----:B------:R-:W0:Y:S01]  /*0080*/  LDC.64 R10, c[0x0][0x390] ;  /* 0x0000e400ff0a7b82 */ /* 0x000e220000000a00 */
[----:B--2---:R-:W-:-:S05]  /*0090*/  IMAD.WIDE R2, R15, 0x8, R2 ;  /* 0x000000080f027825 */ /* 0x004fca00078e0202 */
[----:B-1----:R-:W2:Y:S01]  /*00a0*/  LDG.E.64 R4, desc[UR4][R2.64] ;  /* 0x0000000402047981 */ /* 0x002ea2000c1e1b00 */
[----:B---3--:R-:W-:-:S05]  /*00b0*/  IMAD.WIDE R6, R15, 0x8, R6 ;  /* 0x000000080f067825 */ /* 0x008fca00078e0206 */
[----:B------:R-:W2:Y:S02]  /*00c0*/  LDG.E.64 R8, desc[UR4][R6.64] ;  /* 0x0000000406087981 */ /* 0x000ea4000c1e1b00 */
[----:B--2---:R-:W-:-:S08]  /*00d0*/  DADD R4, R4, -R8 ;  /* 0x0000000004047229 */ /* 0x004fd00000000808 */
[----:B------:R-:W-:Y:S01]  /*00e0*/  DADD R12, -RZ, |R4| ;  /* 0x00000000ff0c7229 */ /* 0x000fe20000000504 */
[----:B0-----:R-:W-:-:S06]  /*00f0*/  IMAD.WIDE R4, R15, 0x8, R10 ;  /* 0x000000080f047825 */ /* 0x001fcc00078e020a */
[----:B------:R-:W-:Y:S04]  /*0100*/  STG.E.64 desc[UR4][R4.64], R12 ;  /* 0x0000000c04007986 */ /* 0x000fe8000c101b04 */
[----:B------:R-:W2:Y:S04]  /*0110*/  LDG.E.64 R8, desc[UR4][R6.64] ;  /* 0x0000000406087981 */ /* 0x000ea8000c1e1b00 */
[----:B--2---:R-:W-:Y:S01]  /*0120*/  STG.E.64 desc[UR4][R2.64], R8 ;  /* 0x0000000802007986 */ /* 0x004fe2000c101b04 */
[----:B------:R-:W-:Y:S05]  /*0130*/  EXIT ;  /* 0x000000000000794d */ /* 0x000fea0003800000 */
.L_x_0:
[----:B------:R-:W-:-:S00]  /*0140*/  BRA `(.L_x_0) ;  /* 0xfffffffc00fc7947 */ /* 0x000fc0000383ffff */
[----:B------:R-:W-:-:S00]  /*0150*/  NOP ;  /* 0x0000000000007918 */ /* 0x000fc00000000000 */
        /* <DEDUP_REMOVED lines=10> */
.L_x_15:


//--------------------- .text._Z5SolvePdS_S_S_i   --------------------------
	.section	.text._Z5SolvePdS_S_S_i,"ax",@progbits
	.align	128
        .global         _Z5SolvePdS_S_S_i
        .type           _Z5SolvePdS_S_S_i,@function
        .size           _Z5SolvePdS_S_S_i,(.L_x_14 - _Z5SolvePdS_S_S_i)
        .other          _Z5SolvePdS_S_S_i,@"STO_CUDA_ENTRY STV_DEFAULT"
_Z5SolvePdS_S_S_i:
.text._Z5SolvePdS_S_S_i:
[----:B------:R-:W-:Y:S01]  /*0000*/  LDC R1, c[0x0][0x37c] ;  /* 0x0000df00ff017b82 */ /* 0x000fe20000000800 */
[----:B------:R-:W0:Y:S01]  /*0010*/  LDCU UR5, c[0x0][0x3a0] ;  /* 0x00007400ff0577ac */ /* 0x000e220008000800 */
[----:B------:R-:W1:Y:S06]  /*0020*/  S2R R2, SR_TID.X ;  /* 0x0000000000027919 */ /* 0x000e6c0000002100 */
[----:B------:R-:W1:Y:S01]  /*0030*/  S2UR UR4, SR_CTAID.X ;  /* 0x00000000000479c3 */ /* 0x000e620000002500 */
[----:B------:R-:W-:Y:S01]  /*0040*/  CS2R R14, SRZ ;  /* 0x00000000000e7805 */ /* 0x000fe2000001ff00 */
[----:B------:R-:W2:Y:S01]  /*0050*/  LDCU.64 UR6, c[0x0][0x358] ;  /* 0x00006b00ff0677ac */ /* 0x000ea20008000a00 */
[----:B------:R-:W-:-:S02]  /*0060*/  IMAD.MOV.U32 R8, RZ, RZ, 0x0 ;  /* 0x00000000ff087424 */ /* 0x000fc400078e00ff */
[----:B------:R-:W-:-:S03]  /*0070*/  IMAD.MOV.U32 R9, RZ, RZ, 0x3ff00000 ;  /* 0x3ff00000ff097424 */ /* 0x000fc600078e00ff */
[----:B------:R-:W1:Y:S01]  /*0080*/  LDC R3, c[0x0][0x360] ;  /* 0x0000d800ff037b82 */ /* 0x000e620000000800 */
[----:B0-----:R-:W-:-:S05]  /*0090*/  IMAD.U32 R0, RZ, RZ, UR5 ;  /* 0x00000005ff007e24 */ /* 0x001fca000f8e00ff */
[----:B------:R-:W-:Y:S01]  /*00a0*/  ISETP.GE.AND P0, PT, R0, 0x1, PT ;  /* 0x000000010000780c */ /* 0x000fe20003f06270 */
[----:B-1----:R-:W-:-:S12]  /*00b0*/  IMAD R3, R3, UR4, R2 ;  /* 0x0000000403037c24 */ /* 0x002fd8000f8e0202 */
[----:B--2---:R-:W-:Y:S05]  /*00c0*/  @!P0 BRA `(.L_x_1) ;  /* 0x00000008007c8947 */ /* 0x004fea0003800000 */
[----:B------:R-:W0:Y:S01]  /*00d0*/  LDCU.64 UR4, c[0x0][0x380] ;  /* 0x00007000ff0477ac */ /* 0x000e220008000a00 */
[C---:B------:R-:W-:Y:S01]  /*00e0*/  ISETP.GE.U32.AND P0, PT, R0.reuse, 0x8, PT ;  /* 0x000000080000780c */ /* 0x040fe20003f06070 */
[----:B------:R-:W-:Y:S01]  /*00f0*/  IMAD R11, R3, R0, R3 ;  /* 0x00000000030b7224 */ /* 0x000fe200078e0203 */
[----:B------:R-:W-:Y:S01]  /*0100*/  LOP3.LUT R2, R0, 0x7, RZ, 0xc0, !PT ;  /* 0x0000000700027812 */ /* 0x000fe200078ec0ff */
[----:B------:R-:W-:Y:S01]  /*0110*/  IMAD.MOV.U32 R24, RZ, RZ, RZ ;  /* 0x000000ffff187224 */ /* 0x000fe200078e00ff */
[----:B------:R-:W-:Y:S01]  /*0120*/  CS2R R14, SRZ ;  /* 0x00000000000e7805 */ /* 0x000fe2000001ff00 */
[----:B------:R-:W-:Y:S02]  /*0130*/  IMAD.MOV.U32 R8, RZ, RZ, 0x0 ;  /* 0x00000000ff087424 */ /* 0x000fe400078e00ff */
[----:B------:R-:W-:Y:S02]  /*0140*/  IMAD.MOV.U32 R9, RZ, RZ, 0x3ff00000 ;  /* 0x3ff00000ff097424 */ /* 0x000fe400078e00ff */
[----:B0-----:R-:W-:-:S02]  /*0150*/  IMAD.U32 R18, RZ, RZ, UR4 ;  /* 0x00000004ff127e24 */ /* 0x001fc4000f8e00ff */
[----:B------:R-:W-:Y:S02]  /*0160*/  IMAD.U32 R19, RZ, RZ, UR5 ;  /* 0x00000005ff137e24 */ /* 0x000fe4000f8e00ff */
[----:B------:R-:W-:Y:S01]  /*0170*/  IMAD.WIDE R10, R11, 0x8, R18 ;  /* 0x000000080b0a7825 */ /* 0x000fe200078e0212 */
[----:B------:R-:W-:Y:S06]  /*0180*/  @!P0 BRA `(.L_x_2) ;  /* 0x0000000400388947 */ /* 0x000fec0003800000 */
[----:B------:R-:W0:Y:S01]  /*0190*/  LDCU.64 UR4, c[0x0][0x390] ;  /* 0x00007200ff0477ac */ /* 0x000e220008000a00 */
[----:B------:R-:W1:Y:S01]  /*01a0*/  LDC R4, c[0x0][0x3a0] ;  /* 0x0000e800ff047b82 */ /* 0x000e620000000800 */
[----:B------:R-:W-:Y:S01]  /*01b0*/  HFMA2 R8, -RZ, RZ, 0, 0 ;  /* 0x00000000ff087431 */ /* 0x000fe200000001ff */
[----:B------:R-:W-:Y:S01]  /*01c0*/  LOP3.LUT R5, R0, 0x7ffffff8, RZ, 0xc0, !PT ;  /* 0x7ffffff800057812 */ /* 0x000fe200078ec0ff */
[--C-:B------:R-:W-:Y:S01]  /*01d0*/  IMAD.MOV R22, RZ, RZ, -R3.reuse ;  /* 0x000000ffff167224 */ /* 0x100fe200078e0a03 */
[----:B------:R-:W-:Y:S01]  /*01e0*/  CS2R R14, SRZ ;  /* 0x00000000000e7805 */ /* 0x000fe2000001ff00 */
[----:B------:R-:W-:Y:S02]  /*01f0*/  IMAD.MOV.U32 R23, RZ, RZ, R3 ;  /* 0x000000ffff177224 */ /* 0x000fe400078e0003 */
[----:B------:R-:W-:Y:S01]  /*0200*/  IMAD.MOV.U32 R9, RZ, RZ, 0x3ff00000 ;  /* 0x3ff00000ff097424 */ /* 0x000fe200078e00ff */
[----:B------:R-:W2:Y:S01]  /*0210*/  LDC.64 R18, c[0x0][0x380] ;  /* 0x0000e000ff127b82 */ /* 0x000ea20000000a00 */
[----:B0-----:R-:W-:-:S04]  /*0220*/  UIADD3 UR4, UP0, UPT, UR4, 0x20, URZ ;  /* 0x0000002004047890 */ /* 0x001fc8000ff1e0ff */
[----:B------:R-:W-:Y:S02]  /*0230*/  UIADD3.X UR5, UPT, UPT, URZ, UR5, URZ, UP0, !UPT ;  /* 0x00000005ff057290 */ /* 0x000fe400087fe4ff */
[----:B------:R-:W-:Y:S01]  /*0240*/  IMAD.U32 R6, RZ, RZ, UR4 ;  /* 0x00000004ff067e24 */ /* 0x000fe2000f8e00ff */
[----:B------:R-:W-:-:S03]  /*0250*/  UMOV UR4, URZ ;  /* 0x000000ff00047c82 */ /* 0x000fc60008000000 */
[----:B------:R-:W-:-:S07]  /*0260*/  IMAD.U32 R7, RZ, RZ, UR5 ;  /* 0x00000005ff077e24 */ /* 0x000fce000f8e00ff */
.L_x_3:
[----:B--2---:R-:W-:Y:S01]  /*0270*/  IMAD.WIDE R20, R23, 0x8, R18 ;  /* 0x0000000817147825 */ /* 0x004fe200078e0212 */
[----:B------:R-:W2:Y:S04]  /*0280*/  LDG.E.64 R16, desc[UR6][R6.64+-0x20] ;  /* 0xffffe00606107981 */ /* 0x000ea8000c1e1b00 */
[----:B------:R-:W2:Y:S01]  /*0290*/  LDG.E.64 R12, desc[UR6][R20.64] ;  /* 0x00000006140c7981 */ /* 0x000ea2000c1e1b00 */
[----:B------:R-:W-:Y:S01]  /*02a0*/  ISETP.NE.AND P0, PT, R22, RZ, PT ;  /* 0x000000ff1600720c */ /* 0x000fe20003f05270 */
[----:B-1----:R-:W-:-:S04]  /*02b0*/  IMAD.MOV.U32 R0, RZ, RZ, R4 ;  /* 0x000000ffff007224 */ /* 0x002fc800078e0004 */
[----:B------:R-:W-:-:S08]  /*02c0*/  IMAD.WIDE.U32 R26, R0, 0x8, R20 ;  /* 0x00000008001a7825 */ /* 0x000fd000078e0014 */
[----:B-----5:R-:W3:Y:S01]  /*02d0*/  @!P0 LDG.E.64 R8, desc[UR6][R10.64] ;  /* 0x000000060a088981 */ /* 0x020ee2000c1e1b00 */
[----:B------:R-:W-:Y:S01]  /*02e0*/  UIADD3 UR5, UPT, UPT, UR4, 0x1, URZ ;  /* 0x0000000104057890 */ /* 0x000fe2000fffe0ff */
[----:B--2---:R-:W-:Y:S02]  /*02f0*/  DFMA R16, R12, R16, R14 ;  /* 0x000000100c10722b */ /* 0x004fe4000000000e */
[----:B------:R-:W2:Y:S04]  /*0300*/  LDG.E.64 R14, desc[UR6][R26.64] ;  /* 0x000000061a0e7981 */ /* 0x000ea8000c1e1b00 */
[----:B------:R-:W2:Y:S01]  /*0310*/  LDG.E.64 R12, desc[UR6][R6.64+-0x18] ;  /* 0xffffe806060c7981 */ /* 0x000ea2000c1e1b00 */
[----:B------:R-:W-:Y:S01]  /*0320*/  ISETP.NE.AND P0, PT, R3, UR5, PT ;  /* 0x0000000503007c0c */ /* 0x000fe2000bf05270 */
[----:B------:R-:W-:-:S12]  /*0330*/  IMAD.WIDE.U32 R24, R0, 0x10, R20 ;  /* 0x0000001000187825 */ /* 0x000fd800078e0014 */
[----:B---3--:R-:W3:Y:S01]  /*0340*/  @!P0 LDG.E.64 R8, desc[UR6][R10.64] ;  /* 0x000000060a088981 */ /* 0x008ee2000c1e1b00 */
[----:B------:R-:W-:-:S06]  /*0350*/  UIADD3 UR5, UPT, UPT, UR4, 0x2, URZ ;  /* 0x0000000204057890 */ /* 0x000fcc000fffe0ff */
[----:B------:R-:W-:Y:S01]  /*0360*/  ISETP.NE.AND P0, PT, R3, UR5, PT ;  /* 0x0000000503007c0c */ /* 0x000fe2000bf05270 */
[----:B--2---:R-:W-:Y:S01]  /*0370*/  DFMA R16, R14, R12, R16 ;  /* 0x0000000c0e10722b */ /* 0x004fe20000000010 */
[----:B------:R-:W2:Y:S04]  /*0380*/  LDG.E.64 R14, desc[UR6][R24.64] ;  /* 0x00000006180e7981 */ /* 0x000ea8000c1e1b00 */
[----:B------:R-:W2:Y:S01]  /*0390*/  LDG.E.64 R12, desc[UR6][R6.64+-0x10] ;  /* 0xfffff006060c7981 */ /* 0x000ea2000c1e1b00 */
[----:B------:R-:W-:-:S06]  /*03a0*/  IMAD.WIDE.U32 R26, R0, 0x18, R20 ;  /* 0x00000018001a7825 */ /* 0x000fcc00078e0014 */
[----:B---3--:R-:W3:Y:S01]  /*03b0*/  @!P0 LDG.E.64 R8, desc[UR6][R10.64] ;  /* 0x000000060a088981 */ /* 0x008ee2000c1e1b00 */
[----:B------:R-:W-:-:S06]  /*03c0*/  UIADD3 UR5, UPT, UPT, UR4, 0x3, URZ ;  /* 0x0000000304057890 */ /* 0x000fcc000fffe0ff */
[----:B------:R-:W-:Y:S01]  /*03d0*/  ISETP.NE.AND P0, PT, R3, UR5, PT ;  /* 0x0000000503007c0c */ /* 0x000fe2000bf05270 */
[----:B--2---:R-:W-:Y:S01]  /*03e0*/  DFMA R16, R14, R12, R16 ;  /* 0x0000000c0e10722b */ /* 0x004fe20000000010 */
[----:B------:R-:W2:Y:S04]  /*03f0*/  LDG.E.64 R14, desc[UR6][R26.64] ;  /* 0x000000061a0e7981 */ /* 0x000ea8000c1e1b00 */
[----:B------:R-:W2:Y:S07]  /*0400*/  LDG.E.64 R12, desc[UR6][R6.64+-0x8] ;  /* 0xfffff806060c7981 */ /* 0x000eae000c1e1b00 */
[----:B---3--:R-:W3:Y:S01]  /*0410*/  @!P0 LDG.E.64 R8, desc[UR6][R10.64] ;  /* 0x000000060a088981 */ /* 0x008ee2000c1e1b00 */
[----:B------:R-:W-:Y:S01]  /*0420*/  IMAD.WIDE.U32 R24, R0, 0x20, R20 ;  /* 0x0000002000187825 */ /* 0x000fe200078e0014 */
        /* <DEDUP_REMOVED lines=21> */
[----:B------:R-:W-:-:S05]  /*0580*/  UIADD3 UR5, UPT, UPT, UR4, 0x7, URZ ;  /* 0x0000000704057890 */ /* 0x000fca000fffe0ff */
[----:B------:R-:W4:Y:S01]  /*0590*/  LDG.E.64 R20, desc[UR6][R20.64] ;  /* 0x0000000614147981 */ /* 0x000f22000c1e1b00 */
[----:B------:R-:W-:Y:S01]  /*05a0*/  ISETP.NE.AND P0, PT, R3, UR5, PT ;  /* 0x0000000503007c0c */ /* 0x000fe2000bf05270 */
[----:B------:R-:W-:Y:S01]  /*05b0*/  UIADD3 UR4, UPT, UPT, UR4, 0x8, URZ ;  /* 0x0000000804047890 */ /* 0x000fe2000fffe0ff */
[----:B--2---:R-:W-:Y:S01]  /*05c0*/  DFMA R14, R12, R14, R16 ;  /* 0x0000000e0c0e722b */ /* 0x004fe20000000010 */
[----:B------:R0:W4:Y:S10]  /*05d0*/  LDG.E.64 R12, desc[UR6][R6.64+0x18] ;  /* 0x00001806060c7981 */ /* 0x000134000c1e1b00 */
[----:B---3--:R3:W5:Y:S01]  /*05e0*/  @!P0 LDG.E.64 R8, desc[UR6][R10.64] ;  /* 0x000000060a088981 */ /* 0x008762000c1e1b00 */
[----:B------:R-:W-:-:S02]  /*05f0*/  ISETP.NE.AND P0, PT, R5, UR4, PT ;  /* 0x0000000405007c0c */ /* 0x000fc4000bf05270 */
[----:B0-----:R-:W-:Y:S01]  /*0600*/  IADD3 R6, P1, PT, R6, 0x40, RZ ;  /* 0x0000004006067810 */ /* 0x001fe20007f3e0ff */
[----:B------:R-:W-:Y:S02]  /*0610*/  VIADD R22, R22, 0x8 ;  /* 0x0000000816167836 */ /* 0x000fe40000000000 */
[----:B------:R-:W-:Y:S02]  /*0620*/  IMAD R23, R0, 0x8, R23 ;  /* 0x0000000800177824 */ /* 0x000fe400078e0217 */
[----:B------:R-:W-:Y:S01]  /*0630*/  IMAD.X R7, RZ, RZ, R7, P1 ;  /* 0x000000ffff077224 */ /* 0x000fe200008e0607 */
[----:B----4-:R-:W-:-:S05]  /*0640*/  DFMA R14, R20, R12, R14 ;  /* 0x0000000c140e722b */ /* 0x010fca000000000e */
[----:B---3--:R-:W-:Y:S06]  /*0650*/  @P0 BRA `(.L_x_3) ;  /* 0xfffffffc00040947 */ /* 0x008fec000383ffff */
[----:B------:R-:W-:-:S07]  /*0660*/  IMAD.MOV.U32 R24, RZ, RZ, R5 ;  /* 0x000000ffff187224 */ /* 0x000fce00078e0005 */
.L_x_2:
[----:B------:R-:W-:-:S13]  /*0670*/  ISETP.NE.AND P0, PT, R2, RZ, PT ;  /* 0x000000ff0200720c */ /* 0x000fda0003f05270 */
[----:B------:R-:W-:Y:S05]  /*0680*/  @!P0 BRA `(.L_x_1) ;  /* 0x00000004000c8947 */ /* 0x000fea0003800000 */
[----:B------:R-:W-:Y:S02]  /*0690*/  ISETP.GE.U32.AND P1, PT, R2, 0x4, PT ;  /* 0x000000040200780c */ /* 0x000fe40003f26070 */
[----:B------:R-:W-:-:S04]  /*06a0*/  LOP3.LUT R25, R0, 0x3, RZ, 0xc0, !PT ;  /* 0x0000000300197812 */ /* 0x000fc800078ec0ff */
[----:B------:R-:W-:-:S07]  /*06b0*/  ISETP.NE.AND P0, PT, R25, RZ, PT ;  /* 0x000000ff1900720c */ /* 0x000fce0003f05270 */
[----:B------:R-:W-:Y:S06]  /*06c0*/  @!P1 BRA `(.L_x_4) ;  /* 0x00000000007c9947 */ /* 0x000fec0003800000 */
[----:B------:R-:W-:Y:S01]  /*06d0*/  ISETP.NE.AND P1, PT, R24, R3, PT ;  /* 0x000000031800720c */ /* 0x000fe20003f25270 */
[----:B------:R-:W0:-:S12]  /*06e0*/  LDC.64 R12, c[0x0][0x390] ;  /* 0x0000e400ff0c7b82 */ /* 0x000e180000000a00 */
[----:B-----5:R-:W2:Y:S01]  /*06f0*/  @!P1 LDG.E.64 R8, desc[UR6][R10.64] ;  /* 0x000000060a089981 */ /* 0x020ea2000c1e1b00 */
[----:B------:R-:W-:-:S04]  /*0700*/  IADD3 R2, PT, PT, R24, 0x1, RZ ;  /* 0x0000000118027810 */ /* 0x000fc80007ffe0ff */
[----:B------:R-:W-:Y:S01]  /*0710*/  ISETP.NE.AND P1, PT, R2, R3, PT ;  /* 0x000000030200720c */ /* 0x000fe20003f25270 */
[C---:B------:R-:W-:Y:S02]  /*0720*/  IMAD R27, R24.reuse, R0, R3 ;  /* 0x00000000181b7224 */ /* 0x040fe400078e0203 */
[----:B------:R-:W-:Y:S02]  /*0730*/  VIADD R2, R24, 0x2 ;  /* 0x0000000218027836 */ /* 0x000fe40000000000 */
[----:B------:R-:W-:-:S04]  /*0740*/  IMAD.WIDE R26, R27, 0x8, R18 ;  /* 0x000000081b1a7825 */ /* 0x000fc800078e0212 */
[----:B0-----:R-:W-:Y:S01]  /*0750*/  IMAD.WIDE.U32 R12, R24, 0x8, R12 ;  /* 0x00000008180c7825 */ /* 0x001fe200078e000c */
[----:B------:R-:W3:Y:S04]  /*0760*/  LDG.E.64 R20, desc[UR6][R26.64] ;  /* 0x000000061a147981 */ /* 0x000ee8000c1e1b00 */
[----:B------:R-:W3:Y:S04]  /*0770*/  LDG.E.64 R22, desc[UR6][R12.64] ;  /* 0x000000060c167981 */ /* 0x000ee8000c1e1b00 */
[----:B--2---:R-:W2:Y:S01]  /*0780*/  @!P1 LDG.E.64 R8, desc[UR6][R10.64] ;  /* 0x000000060a089981 */ /* 0x004ea2000c1e1b00 */
[----:B------:R-:W-:Y:S01]  /*0790*/  ISETP.NE.AND P1, PT, R2, R3, PT ;  /* 0x000000030200720c */ /* 0x000fe20003f25270 */
[----:B------:R-:W-:-:S02]  /*07a0*/  IMAD.WIDE.U32 R16, R0, 0x8, R26 ;  /* 0x0000000800107825 */ /* 0x000fc400078e001a */
[----:B------:R-:W4:Y:S04]  /*07b0*/  LDG.E.64 R6, desc[UR6][R12.64+0x8] ;  /* 0x000008060c067981 */ /* 0x000f28000c1e1b00 */
[----:B------:R0:W4:Y:S01]  /*07c0*/  LDG.E.64 R4, desc[UR6][R16.64] ;  /* 0x0000000610047981 */ /* 0x000122000c1e1b00 */
[----:B------:R-:W-:-:S03]  /*07d0*/  VIADD R2, R24, 0x3 ;  /* 0x0000000318027836 */ /* 0x000fc60000000000 */
[----:B------:R-:W4:Y:S01]  /*07e0*/  LDG.E.64 R28, desc[UR6][R12.64+0x18] ;  /* 0x000018060c1c7981 */ /* 0x000f22000c1e1b00 */
[----:B0-----:R-:W-:-:S03]  /*07f0*/  IMAD.WIDE.U32 R16, R0, 0x8, R16 ;  /* 0x0000000800107825 */ /* 0x001fc600078e0010 */
[----:B--2---:R0:W2:Y:S01]  /*0800*/  @!P1 LDG.E.64 R8, desc[UR6][R10.64] ;  /* 0x000000060a089981 */ /* 0x0040a2000c1e1b00 */
[----:B---3--:R-:W-:Y:S01]  /*0810*/  DFMA R14, R20, R22, R14 ;  /* 0x00000016140e722b */ /* 0x008fe2000000000e */
[----:B------:R-:W-:Y:S02]  /*0820*/  ISETP.NE.AND P1, PT, R2, R3, PT ;  /* 0x000000030200720c */ /* 0x000fe40003f25270 */
[----:B------:R-:W3:Y:S01]  /*0830*/  LDG.E.64 R20, desc[UR6][R12.64+0x10] ;  /* 0x000010060c147981 */ /* 0x000ee2000c1e1b00 */
[----:B------:R-:W-:-:S03]  /*0840*/  IMAD.WIDE.U32 R26, R0, 0x8, R16 ;  /* 0x00000008001a7825 */ /* 0x000fc600078e0010 */
[----:B------:R-:W3:Y:S04]  /*0850*/  LDG.E.64 R22, desc[UR6][R16.64] ;  /* 0x0000000610167981 */ /* 0x000ee8000c1e1b00 */
[----:B------:R-:W3:Y:S01]  /*0860*/  LDG.E.64 R26, desc[UR6][R26.64] ;  /* 0x000000061a1a7981 */ /* 0x000ee2000c1e1b00 */
[----:B----4-:R-:W-:-:S03]  /*0870*/  DFMA R4, R4, R6, R14 ;  /* 0x000000060404722b */ /* 0x010fc6000000000e */
[----:B--2---:R0:W5:Y:S05]  /*0880*/  @!P1 LDG.E.64 R8, desc[UR6][R10.64] ;  /* 0x000000060a089981 */ /* 0x00416a000c1e1b00 */
[----:B---3--:R-:W-:Y:S01]  /*0890*/  DFMA R4, R22, R20, R4 ;  /* 0x000000141604722b */ /* 0x008fe20000000004 */
[----:B------:R-:W-:-:S07]  /*08a0*/  VIADD R24, R24, 0x4 ;  /* 0x0000000418187836 */ /* 0x000fce0000000000 */
[----:B0-----:R-:W-:-:S11]  /*08b0*/  DFMA R14, R26, R28, R4 ;  /* 0x0000001c1a0e722b */ /* 0x001fd60000000004 */
.L_x_4:
[----:B------:R-:W-:Y:S05]  /*08c0*/  @!P0 BRA `(.L_x_1) ;  /* 0x00000000007c8947 */ /* 0x000fea0003800000 */
[----:B------:R-:W-:Y:S02]  /*08d0*/  ISETP.NE.AND P0, PT, R25, 0x1, PT ;  /* 0x000000011900780c */ /* 0x000fe40003f05270 */
[----:B------:R-:W-:-:S04]  /*08e0*/  LOP3.LUT R2, R0, 0x1, RZ, 0xc0, !PT ;  /* 0x0000000100027812 */ /* 0x000fc800078ec0ff */
[----:B------:R-:W-:-:S07]  /*08f0*/  ISETP.NE.U32.AND P1, PT, R2, 0x1, PT ;  /* 0x000000010200780c */ /* 0x000fce0003f25070 */
[----:B------:R-:W-:Y:S06]  /*0900*/  @!P0 BRA `(.L_x_5) ;  /* 0x0000000000448947 */ /* 0x000fec0003800000 */
[----:B------:R-:W-:Y:S01]  /*0910*/  ISETP.NE.AND P0, PT, R24, R3, PT ;  /* 0x000000031800720c */ /* 0x000fe20003f05270 */
[----:B------:R-:W0:-:S12]  /*0920*/  LDC.64 R4, c[0x0][0x390] ;  /* 0x0000e400ff047b82 */ /* 0x000e180000000a00 */
[----:B-----5:R1:W2:Y:S01]  /*0930*/  @!P0 LDG.E.64 R8, desc[UR6][R10.64] ;  /* 0x000000060a088981 */ /* 0x0202a2000c1e1b00 */
[C---:B------:R-:W-:Y:S02]  /*0940*/  IMAD R21, R24.reuse, R0, R3 ;  /* 0x0000000018157224 */ /* 0x040fe400078e0203 */
[----:B------:R-:W-:Y:S02]  /*0950*/  VIADD R2, R24, 0x1 ;  /* 0x0000000118027836 */ /* 0x000fe40000000000 */
[----:B------:R-:W-:-:S04]  /*0960*/  IMAD.WIDE R20, R21, 0x8, R18 ;  /* 0x0000000815147825 */ /* 0x000fc800078e0212 */
[----:B0-----:R-:W-:Y:S01]  /*0970*/  IMAD.WIDE.U32 R22, R24, 0x8, R4 ;  /* 0x0000000818167825 */ /* 0x001fe200078e0004 */
[----:B------:R-:W-:Y:S01]  /*0980*/  ISETP.NE.AND P0, PT, R2, R3, PT ;  /* 0x000000030200720c */ /* 0x000fe20003f05270 */
[----:B------:R-:W3:Y:S02]  /*0990*/  LDG.E.64 R4, desc[UR6][R20.64] ;  /* 0x0000000614047981 */ /* 0x000ee4000c1e1b00 */
[----:B------:R-:W-:Y:S02]  /*09a0*/  IMAD.WIDE.U32 R12, R0, 0x8, R20 ;  /* 0x00000008000c7825 */ /* 0x000fe400078e0014 */
[----:B------:R-:W3:Y:S04]  /*09b0*/  LDG.E.64 R6, desc[UR6][R22.64] ;  /* 0x0000000616067981 */ /* 0x000ee8000c1e1b00 */
[----:B------:R-:W4:Y:S04]  /*09c0*/  LDG.E.64 R16, desc[UR6][R22.64+0x8] ;  /* 0x0000080616107981 */ /* 0x000f28000c1e1b00 */
[----:B------:R-:W4:Y:S04]  /*09d0*/  LDG.E.64 R12, desc[UR6][R12.64] ;  /* 0x000000060c0c7981 */ /* 0x000f28000c1e1b00 */
[----:B--2---:R1:W5:Y:S01]  /*09e0*/  @!P0 LDG.E.64 R8, desc[UR6][R10.64] ;  /* 0x000000060a088981 */ /* 0x004362000c1e1b00 */
[----:B------:R-:W-:Y:S01]  /*09f0*/  VIADD R24, R24, 0x2 ;  /* 0x0000000218187836 */ /* 0x000fe20000000000 */
[----:B---3--:R-:W-:-:S08]  /*0a00*/  DFMA R4, R4, R6, R14 ;  /* 0x000000060404722b */ /* 0x008fd0000000000e */
[----:B-1--4-:R-:W-:-:S11]  /*0a10*/  DFMA R14, R12, R16, R4 ;  /* 0x000000100c0e722b */ /* 0x012fd60000000004 */
.L_x_5:
[----:B------:R-:W-:Y:S05]  /*0a20*/  @P1 BRA `(.L_x_1) ;  /* 0x0000000000241947 */ /* 0x000fea0003800000 */
[----:B------:R-:W0:Y:S01]  /*0a30*/  LDC.64 R4, c[0x0][0x390] ;  /* 0x0000e400ff047b82 */ /* 0x000e220000000a00 */
[C---:B------:R-:W-:Y:S01]  /*0a40*/  IMAD R7, R24.reuse, R0, R3 ;  /* 0x0000000018077224 */ /* 0x040fe200078e0203 */
[----:B------:R-:W-:-:S03]  /*0a50*/  ISETP.NE.AND P0, PT, R24, R3, PT ;  /* 0x000000031800720c */ /* 0x000fc60003f05270 */
[----:B------:R-:W-:-:S06]  /*0a60*/  IMAD.WIDE R18, R7, 0x8, R18 ;  /* 0x0000000807127825 */ /* 0x000fcc00078e0212 */
[----:B------:R-:W2:Y:S04]  /*0a70*/  LDG.E.64 R18, desc[UR6][R18.64] ;  /* 0x0000000612127981 */ /* 0x000ea8000c1e1b00 */
[----:B-----5:R1:W5:Y:S01]  /*0a80*/  @!P0 LDG.E.64 R8, desc[UR6][R10.64] ;  /* 0x000000060a088981 */ /* 0x020362000c1e1b00 */
[----:B0-----:R-:W-:-:S06]  /*0a90*/  IMAD.WIDE.U32 R4, R24, 0x8, R4 ;  /* 0x0000000818047825 */ /* 0x001fcc00078e0004 */
[----:B------:R-:W2:Y:S02]  /*0aa0*/  LDG.E.64 R4, desc[UR6][R4.64] ;  /* 0x0000000604047981 */ /* 0x000ea4000c1e1b00 */
[----:B-12---:R-:W-:-:S11]  /*0ab0*/  DFMA R14, R18, R4, R14 ;  /* 0x00000004120e722b */ /* 0x006fd6000000000e */
.L_x_1:
[----:B------:R-:W0:Y:S08]  /*0ac0*/  LDC.64 R4, c[0x0][0x388] ;  /* 0x0000e200ff047b82 */ /* 0x000e300000000a00 */
[----:B------:R-:W1:Y:S01]  /*0ad0*/  LDC.64 R6, c[0x0][0x390] ;  /* 0x0000e400ff067b82 */ /* 0x000e620000000a00 */
[----:B0-----:R-:W-:-:S06]  /*0ae0*/  IMAD.WIDE R4, R3, 0x8, R4 ;  /* 0x0000000803047825 */ /* 0x001fcc00078e0204 */
[----:B------:R-:W2:Y:S01]  /*0af0*/  LDG.E.64 R4, desc[UR6][R4.64] ;  /* 0x0000000604047981 */ /* 0x000ea2000c1e1b00 */
[----:B-1----:R-:W-:-:S06]  /*0b00*/  IMAD.WIDE R6, R3, 0x8, R6 ;  /* 0x0000000803067825 */ /* 0x002fcc00078e0206 */
[----:B------:R-:W5:Y:S02]  /*0b10*/  LDG.E.64 R6, desc[UR6][R6.64] ;  /* 0x0000000606067981 */ /* 0x000f64000c1e1b00 */
[----:B-----5:R-:W0:Y:S01]  /*0b20*/  MUFU.RCP64H R11, R9 ;  /* 0x00000009000b7308 */ /* 0x020e220000001800 */
[----:B------:R-:W-:Y:S01]  /*0b30*/  IMAD.MOV.U32 R10, RZ, RZ, 0x1 ;  /* 0x00000001ff0a7424 */ /* 0x000fe200078e00ff */
[----:B------:R-:W-:Y:S05]  /*0b40*/  BSSY.RECONVERGENT B0, `(.L_x_6) ;  /* 0x0000012000007945 */ /* 0x000fea0003800200 */
[----:B0-----:R-:W-:-:S08]  /*0b50*/  DFMA R12, R10, -R8, 1 ;  /* 0x3ff000000a0c742b */ /* 0x001fd00000000808 */
[----:B------:R-:W-:-:S08]  /*0b60*/  DFMA R12, R12, R12, R12 ;  /* 0x0000000c0c0c722b */ /* 0x000fd0000000000c */
[----:B------:R-:W-:-:S08]  /*0b70*/  DFMA R10, R10, R12, R10 ;  /* 0x0000000c0a0a722b */ /* 0x000fd0000000000a */
[----:B------:R-:W-:-:S08]  /*0b80*/  DFMA R16, R10, -R8, 1 ;  /* 0x3ff000000a10742b */ /* 0x000fd00000000808 */
[----:B------:R-:W-:Y:S02]  /*0b90*/  DFMA R16, R10, R16, R10 ;  /* 0x000000100a10722b */ /* 0x000fe4000000000a */
[----:B--2---:R-:W-:-:S08]  /*0ba0*/  DADD R12, R4, -R14 ;  /* 0x00000000040c7229 */ /* 0x004fd0000000080e */
[----:B------:R-:W-:Y:S02]  /*0bb0*/  DMUL R4, R12, R16 ;  /* 0x000000100c047228 */ /* 0x000fe40000000000 */
[----:B------:R-:W-:-:S06]  /*0bc0*/  FSETP.GEU.AND P1, PT, |R13|, 6.5827683646048100446e-37, PT ;  /* 0x036000000d00780b */ /* 0x000fcc0003f2e200 */
[----:B------:R-:W-:-:S08]  /*0bd0*/  DFMA R10, R4, -R8, R12 ;  /* 0x80000008040a722b */ /* 0x000fd0000000000c */
[----:B------:R-:W-:-:S10]  /*0be0*/  DFMA R4, R16, R10, R4 ;  /* 0x0000000a1004722b */ /* 0x000fd40000000004 */
[----:B------:R-:W-:-:S05]  /*0bf0*/  FFMA R0, RZ, R9, R5 ;  /* 0x00000009ff007223 */ /* 0x000fca0000000005 */
[----:B------:R-:W-:-:S13]  /*0c00*/  FSETP.GT.AND P0, PT, |R0|, 1.469367938527859385e-39, PT ;  /* 0x001000000000780b */ /* 0x000fda0003f04200 */
[----:B------:R-:W-:Y:S05]  /*0c10*/  @P0 BRA P1, `(.L_x_7) ;  /* 0x0000000000100947 */ /* 0x000fea0000800000 */
[----:B------:R-:W-:-:S07]  /*0c20*/  MOV R0, 0xc40 ;  /* 0x00000c4000007802 */ /* 0x000fce0000000f00 */
[----:B------:R-:W-:Y:S05]  /*0c30*/  CALL.REL.NOINC `($__internal_0_$__cuda_sm20_div_rn_f64_full) ;  /* 0x0000000000207944 */ /* 0x000fea0003c00000 */
[----:B------:R-:W-:Y:S02]  /*0c40*/  IMAD.MOV.U32 R4, RZ, RZ, R14 ;  /* 0x000000ffff047224 */ /* 0x000fe400078e000e */
[----:B------:R-:W-:-:S07]  /*0c50*/  IMAD.MOV.U32 R5, RZ, RZ, R15 ;  /* 0x000000ffff057224 */ /* 0x000fce00078e000f */
.L_x_7:
[----:B------:R-:W-:Y:S05]  /*0c60*/  BSYNC.RECONVERGENT B0 ;  /* 0x0000000000007941 */ /* 0x000fea0003800200 */
.L_x_6:
[----:B------:R-:W0:Y:S01]  /*0c70*/  LDC.64 R8, c[0x0][0x398] ;  /* 0x0000e600ff087b82 */ /* 0x000e220000000a00 */
[----:B------:R-:W-:Y:S01]  /*0c80*/  DADD R6, R6, R4 ;  /* 0x0000000006067229 */ /* 0x000fe20000000004 */
[----:B0-----:R-:W-:-:S06]  /*0c90*/  IMAD.WIDE R2, R3, 0x8, R8 ;  /* 0x0000000803027825 */ /* 0x001fcc00078e0208 */
[----:B------:R-:W-:Y:S01]  /*0ca0*/  STG.E.64 desc[UR6][R2.64], R6 ;  /* 0x0000000602007986 */ /* 0x000fe2000c101b06 */
[----:B------:R-:W-:Y:S05]  /*0cb0*/  EXIT ;  /* 0x000000000000794d */ /* 0x000fea0003800000 */
        .weak           $__internal_0_$__cuda_sm20_div_rn_f64_full
        .type           $__internal_0_$__cuda_sm20_div_rn_f64_full,@function
        .size           $__internal_0_$__cuda_sm20_div_rn_f64_full,(.L_x_14 - $__internal_0_$__cuda_sm20_div_rn_f64_full)
$__internal_0_$__cuda_sm20_div_rn_f64_full:
[C---:B------:R-:W-:Y:S01]  /*0cc0*/  FSETP.GEU.AND P0, PT, |R9|.reuse, 1.469367938527859385e-39, PT ;  /* 0x001000000900780b */ /* 0x040fe20003f0e200 */
[----:B------:R-:W-:Y:S01]  /*0cd0*/  IMAD.MOV.U32 R16, RZ, RZ, 0x1 ;  /* 0x00000001ff107424 */ /* 0x000fe200078e00ff */
[----:B------:R-:W-:Y:S01]  /*0ce0*/  LOP3.LUT R4, R9, 0x800fffff, RZ, 0xc0, !PT ;  /* 0x800fffff09047812 */ /* 0x000fe200078ec0ff */
[----:B------:R-:W-:Y:S01]  /*0cf0*/  IMAD.MOV.U32 R14, RZ, RZ, 0x1ca00000 ;  /* 0x1ca00000ff0e7424 */ /* 0x000fe200078e00ff */
[C---:B------:R-:W-:Y:S01]  /*0d00*/  FSETP.GEU.AND P2, PT, |R13|.reuse, 1.469367938527859385e-39, PT ;  /* 0x001000000d00780b */ /* 0x040fe20003f4e200 */
[----:B------:R-:W-:Y:S01]  /*0d10*/  BSSY.RECONVERGENT B1, `(.L_x_8) ;  /* 0x0000053000017945 */ /* 0x000fe20003800200 */
[----:B------:R-:W-:Y:S02]  /*0d20*/  LOP3.LUT R5, R4, 0x3ff00000, RZ, 0xfc, !PT ;  /* 0x3ff0000004057812 */ /* 0x000fe400078efcff */
[----:B------:R-:W-:Y:S02]  /*0d30*/  MOV R4, R8 ;  /* 0x0000000800047202 */ /* 0x000fe40000000f00 */
[----:B------:R-:W-:-:S02]  /*0d40*/  LOP3.LUT R2, R13, 0x7ff00000, RZ, 0xc0, !PT ;  /* 0x7ff000000d027812 */ /* 0x000fc400078ec0ff */
[C---:B------:R-:W-:Y:S01]  /*0d50*/  LOP3.LUT R15, R9.reuse, 0x7ff00000, RZ, 0xc0, !PT ;  /* 0x7ff00000090f7812 */ /* 0x040fe200078ec0ff */
[----:B------:R-:W-:Y:S02]  /*0d60*/  @!P0 DMUL R4, R8, 8.98846567431157953865e+307 ;  /* 0x7fe0000008048828 */ /* 0x000fe40000000000 */
[----:B------:R-:W-:Y:S01]  /*0d70*/  IMAD.MOV.U32 R23, RZ, RZ, R2 ;  /* 0x000000ffff177224 */ /* 0x000fe200078e0002 */
[C---:B------:R-:W-:Y:S01]  /*0d80*/  ISETP.GE.U32.AND P1, PT, R2.reuse, R15, PT ;  /* 0x0000000f0200720c */ /* 0x040fe20003f26070 */
[----:B------:R-:W-:Y:S01]  /*0d90*/  @!P2 IMAD.MOV.U32 R18, RZ, RZ, RZ ;  /* 0x000000ffff12a224 */ /* 0x000fe200078e00ff */
[----:B------:R-:W-:Y:S01]  /*0da0*/  @!P2 LOP3.LUT R19, R9, 0x7ff00000, RZ, 0xc0, !PT ;  /* 0x7ff000000913a812 */ /* 0x000fe200078ec0ff */
[----:B------:R-:W0:Y:S01]  /*0db0*/  MUFU.RCP64H R17, R5 ;  /* 0x0000000500117308 */ /* 0x000e220000001800 */
[----:B------:R-:W-:Y:S02]  /*0dc0*/  IMAD.MOV.U32 R22, RZ, RZ, R15 ;  /* 0x000000ffff167224 */ /* 0x000fe400078e000f */
[----:B------:R-:W-:-:S02]  /*0dd0*/  @!P2 ISETP.GE.U32.AND P3, PT, R2, R19, PT ;  /* 0x000000130200a20c */ /* 0x000fc40003f66070 */
[----:B------:R-:W-:Y:S02]  /*0de0*/  @!P0 LOP3.LUT R22, R5, 0x7ff00000, RZ, 0xc0, !PT ;  /* 0x7ff0000005168812 */ /* 0x000fe400078ec0ff */
[----:B------:R-:W-:-:S03]  /*0df0*/  @!P2 SEL R19, R14, 0x63400000, !P3 ;  /* 0x634000000e13a807 */ /* 0x000fc60005800000 */
[----:B------:R-:W-:Y:S01]  /*0e00*/  VIADD R24, R22, 0xffffffff ;  /* 0xffffffff16187836 */ /* 0x000fe20000000000 */
[----:B------:R-:W-:-:S04]  /*0e10*/  @!P2 LOP3.LUT R19, R19, 0x80000000, R13, 0xf8, !PT ;  /* 0x800000001313a812 */ /* 0x000fc800078ef80d */
[----:B------:R-:W-:Y:S01]  /*0e20*/  @!P2 LOP3.LUT R19, R19, 0x100000, RZ, 0xfc, !PT ;  /* 0x001000001313a812 */ /* 0x000fe200078efcff */
[----:B0-----:R-:W-:-:S08]  /*0e30*/  DFMA R10, R16, -R4, 1 ;  /* 0x3ff00000100a742b */ /* 0x001fd00000000804 */
[----:B------:R-:W-:-:S08]  /*0e40*/  DFMA R10, R10, R10, R10 ;  /* 0x0000000a0a0a722b */ /* 0x000fd0000000000a */
[----:B------:R-:W-:Y:S01]  /*0e50*/  DFMA R16, R16, R10, R16 ;  /* 0x0000000a1010722b */ /* 0x000fe20000000010 */
[----:B------:R-:W-:Y:S01]  /*0e60*/  SEL R11, R14, 0x63400000, !P1 ;  /* 0x634000000e0b7807 */ /* 0x000fe20004800000 */
[----:B------:R-:W-:-:S03]  /*0e70*/  IMAD.MOV.U32 R10, RZ, RZ, R12 ;  /* 0x000000ffff0a7224 */ /* 0x000fc600078e000c */
[----:B------:R-:W-:-:S03]  /*0e80*/  LOP3.LUT R11, R11, 0x800fffff, R13, 0xf8, !PT ;  /* 0x800fffff0b0b7812 */ /* 0x000fc600078ef80d */
[----:B------:R-:W-:-:S03]  /*0e90*/  DFMA R20, R16, -R4, 1 ;  /* 0x3ff000001014742b */ /* 0x000fc60000000804 */
[----:B------:R-:W-:-:S05]  /*0ea0*/  @!P2 DFMA R10, R10, 2, -R18 ;  /* 0x400000000a0aa82b */ /* 0x000fca0000000812 */
[----:B------:R-:W-:-:S05]  /*0eb0*/  DFMA R16, R16, R20, R16 ;  /* 0x000000141010722b */ /* 0x000fca0000000010 */
[----:B------:R-:W-:-:S03]  /*0ec0*/  @!P2 LOP3.LUT R23, R11, 0x7ff00000, RZ, 0xc0, !PT ;  /* 0x7ff000000b17a812 */ /* 0x000fc600078ec0ff */
[----:B------:R-:W-:Y:S02]  /*0ed0*/  DMUL R18, R16, R10 ;  /* 0x0000000a10127228 */ /* 0x000fe40000000000 */
[----:B------:R-:W-:-:S05]  /*0ee0*/  VIADD R15, R23, 0xffffffff ;  /* 0xffffffff170f7836 */ /* 0x000fca0000000000 */
[----:B------:R-:W-:Y:S01]  /*0ef0*/  ISETP.GT.U32.AND P0, PT, R15, 0x7feffffe, PT ;  /* 0x7feffffe0f00780c */ /* 0x000fe20003f04070 */
[----:B------:R-:W-:-:S03]  /*0f00*/  DFMA R20, R18, -R4, R10 ;  /* 0x800000041214722b */ /* 0x000fc6000000000a */
[----:B------:R-:W-:-:S05]  /*0f10*/  ISETP.GT.U32.OR P0, PT, R24, 0x7feffffe, P0 ;  /* 0x7feffffe1800780c */ /* 0x000fca0000704470 */
[----:B------:R-:W-:-:S08]  /*0f20*/  DFMA R16, R16, R20, R18 ;  /* 0x000000141010722b */ /* 0x000fd00000000012 */
[----:B------:R-:W-:Y:S05]  /*0f30*/  @P0 BRA `(.L_x_9) ;  /* 0x00000000006c0947 */ /* 0x000fea0003800000 */
[----:B------:R-:W-:-:S04]  /*0f40*/  LOP3.LUT R13, R9, 0x7ff00000, RZ, 0xc0, !PT ;  /* 0x7ff00000090d7812 */ /* 0x000fc800078ec0ff */
[CC--:B------:R-:W-:Y:S02]  /*0f50*/  VIADDMNMX R12, R2.reuse, -R13.reuse, 0xb9600000, !PT ;  /* 0xb9600000020c7446 */ /* 0x0c0fe4000780090d */
[----:B------:R-:W-:Y:S02]  /*0f60*/  ISETP.GE.U32.AND P0, PT, R2, R13, PT ;  /* 0x0000000d0200720c */ /* 0x000fe40003f06070 */
[----:B------:R-:W-:Y:S02]  /*0f70*/  VIMNMX R12, PT, PT, R12, 0x46a00000, PT ;  /* 0x46a000000c0c7848 */ /* 0x000fe40003fe0100 */
[----:B------:R-:W-:-:S04]  /*0f80*/  SEL R13, R14, 0x63400000, !P0 ;  /* 0x634000000e0d7807 */ /* 0x000fc80004000000 */
[----:B------:R-:W-:Y:S01]  /*0f90*/  IADD3 R2, PT, PT, -R13, R12, RZ ;  /* 0x0000000c0d027210 */ /* 0x000fe20007ffe1ff */
[----:B------:R-:W-:-:S04]  /*0fa0*/  IMAD.MOV.U32 R12, RZ, RZ, RZ ;  /* 0x000000ffff0c7224 */ /* 0x000fc800078e00ff */
[----:B------:R-:W-:-:S06]  /*0fb0*/  VIADD R13, R2, 0x7fe00000 ;  /* 0x7fe00000020d7836 */ /* 0x000fcc0000000000 */
[----:B------:R-:W-:-:S10]  /*0fc0*/  DMUL R14, R16, R12 ;  /* 0x0000000c100e7228 */ /* 0x000fd40000000000 */
[----:B------:R-:W-:-:S13]  /*0fd0*/  FSETP.GTU.AND P0, PT, |R15|, 1.469367938527859385e-39, PT ;  /* 0x001000000f00780b */ /* 0x000fda0003f0c200 */
[----:B------:R-:W-:Y:S05]  /*0fe0*/  @P0 BRA `(.L_x_10) ;  /* 0x0000000000940947 */ /* 0x000fea0003800000 */
[----:B------:R-:W-:Y:S01]  /*0ff0*/  DFMA R4, R16, -R4, R10 ;  /* 0x800000041004722b */ /* 0x000fe2000000000a */
[----:B------:R-:W-:-:S09]  /*1000*/  IMAD.MOV.U32 R12, RZ, RZ, RZ ;  /* 0x000000ffff0c7224 */ /* 0x000fd200078e00ff */
[C---:B------:R-:W-:Y:S02]  /*1010*/  FSETP.NEU.AND P0, PT, R5.reuse, RZ, PT ;  /* 0x000000ff0500720b */ /* 0x040fe40003f0d000 */
[----:B------:R-:W-:-:S04]  /*1020*/  LOP3.LUT R9, R5, 0x80000000, R9, 0x48, !PT ;  /* 0x8000000005097812 */ /* 0x000fc800078e4809 */
[----:B------:R-:W-:-:S07]  /*1030*/  LOP3.LUT R13, R9, R13, RZ, 0xfc, !PT ;  /* 0x0000000d090d7212 */ /* 0x000fce00078efcff */
[----:B------:R-:W-:Y:S05]  /*1040*/  @!P0 BRA `(.L_x_10) ;  /* 0x00000000007c8947 */ /* 0x000fea0003800000 */
[----:B------:R-:W-:Y:S01]  /*1050*/  IMAD.MOV R5, RZ, RZ, -R2 ;  /* 0x000000ffff057224 */ /* 0x000fe200078e0a02 */
[----:B------:R-:W-:Y:S01]  /*1060*/  DMUL.RP R12, R16, R12 ;  /* 0x0000000c100c7228 */ /* 0x000fe20000008000 */
[----:B------:R-:W-:-:S06]  /*1070*/  IMAD.MOV.U32 R4, RZ, RZ, RZ ;  /* 0x000000ffff047224 */ /* 0x000fcc00078e00ff */
[----:B------:R-:W-:-:S03]  /*1080*/  DFMA R4, R14, -R4, R16 ;  /* 0x800000040e04722b */ /* 0x000fc60000000010 */
[----:B------:R-:W-:-:S03]  /*1090*/  LOP3.LUT R9, R13, R9, RZ, 0x3c, !PT ;  /* 0x000000090d097212 */ /* 0x000fc600078e3cff */
[----:B------:R-:W-:-:S04]  /*10a0*/  IADD3 R4, PT, PT, -R2, -0x43300000, RZ ;  /* 0xbcd0000002047810 */ /* 0x000fc80007ffe1ff */
[----:B------:R-:W-:-:S04]  /*10b0*/  FSETP.NEU.AND P0, PT, |R5|, R4, PT ;  /* 0x000000040500720b */ /* 0x000fc80003f0d200 */
[----:B------:R-:W-:Y:S02]  /*10c0*/  FSEL R14, R12, R14, !P0 ;  /* 0x0000000e0c0e7208 */ /* 0x000fe40004000000 */
[----:B------:R-:W-:Y:S01]  /*10d0*/  FSEL R15, R9, R15, !P0 ;  /* 0x0000000f090f7208 */ /* 0x000fe20004000000 */
[----:B------:R-:W-:Y:S06]  /*10e0*/  BRA `(.L_x_10) ;  /* 0x0000000000547947 */ /* 0x000fec0003800000 */
.L_x_9:
[----:B------:R-:W-:-:S14]  /*10f0*/  DSETP.NAN.AND P0, PT, R12, R12, PT ;  /* 0x0000000c0c00722a */ /* 0x000fdc0003f08000 */
[----:B------:R-:W-:Y:S05]  /*1100*/  @P0 BRA `(.L_x_11) ;  /* 0x0000000000440947 */ /* 0x000fea0003800000 */
[----:B------:R-:W-:-:S14]  /*1110*/  DSETP.NAN.AND P0, PT, R8, R8, PT ;  /* 0x000000080800722a */ /* 0x000fdc0003f08000 */
[----:B------:R-:W-:Y:S05]  /*1120*/  @P0 BRA `(.L_x_12) ;  /* 0x0000000000300947 */ /* 0x000fea0003800000 */
[----:B------:R-:W-:Y:S01]  /*1130*/  ISETP.NE.AND P0, PT, R23, R22, PT ;  /* 0x000000161700720c */ /* 0x000fe20003f05270 */
[----:B------:R-:W-:Y:S02]  /*1140*/  IMAD.MOV.U32 R14, RZ, RZ, 0x0 ;  /* 0x00000000ff0e7424 */ /* 0x000fe400078e00ff */
[----:B------:R-:W-:-:S10]  /*1150*/  IMAD.MOV.U32 R15, RZ, RZ, -0x80000 ;  /* 0xfff80000ff0f7424 */ /* 0x000fd400078e00ff */
[----:B------:R-:W-:Y:S05]  /*1160*/  @!P0 BRA `(.L_x_10) ;  /* 0x0000000000348947 */ /* 0x000fea0003800000 */
[----:B------:R-:W-:Y:S02]  /*1170*/  ISETP.NE.AND P0, PT, R23, 0x7ff00000, PT ;  /* 0x7ff000001700780c */ /* 0x000fe40003f05270 */
[----:B------:R-:W-:Y:S02]  /*1180*/  LOP3.LUT R15, R13, 0x80000000, R9, 0x48, !PT ;  /* 0x800000000d0f7812 */ /* 0x000fe400078e4809 */
[----:B------:R-:W-:-:S13]  /*1190*/  ISETP.EQ.OR P0, PT, R22, RZ, !P0 ;  /* 0x000000ff1600720c */ /* 0x000fda0004702670 */
[----:B------:R-:W-:Y:S02]  /*11a0*/  @P0 LOP3.LUT R2, R15, 0x7ff00000, RZ, 0xfc, !PT ;  /* 0x7ff000000f020812 */ /* 0x000fe400078efcff */
[----:B------:R-:W-:Y:S01]  /*11b0*/  @!P0 MOV R14, RZ ;  /* 0x000000ff000e8202 */ /* 0x000fe20000000f00 */
[----:B------:R-:W-:Y:S02]  /*11c0*/  @P0 IMAD.MOV.U32 R14, RZ, RZ, RZ ;  /* 0x000000ffff0e0224 */ /* 0x000fe400078e00ff */
[----:B------:R-:W-:Y:S01]  /*11d0*/  @P0 IMAD.MOV.U32 R15, RZ, RZ, R2 ;  /* 0x000000ffff0f0224 */ /* 0x000fe200078e0002 */
[----:B------:R-:W-:Y:S06]  /*11e0*/  BRA `(.L_x_10) ;  /* 0x0000000000147947 */ /* 0x000fec0003800000 */
.L_x_12:
[----:B------:R-:W-:Y:S01]  /*11f0*/  LOP3.LUT R15, R9, 0x80000, RZ, 0xfc, !PT ;  /* 0x00080000090f7812 */ /* 0x000fe200078efcff */
[----:B------:R-:W-:Y:S01]  /*1200*/  IMAD.MOV.U32 R14, RZ, RZ, R8 ;  /* 0x000000ffff0e7224 */ /* 0x000fe200078e0008 */
[----:B------:R-:W-:Y:S06]  /*1210*/  BRA `(.L_x_10) ;  /* 0x0000000000087947 */ /* 0x000fec0003800000 */
.L_x_11:
[----:B------:R-:W-:Y:S01]  /*1220*/  LOP3.LUT R15, R13, 0x80000, RZ, 0xfc, !PT ;  /* 0x000800000d0f7812 */ /* 0x000fe200078efcff */
[----:B------:R-:W-:-:S07]  /*1230*/  IMAD.MOV.U32 R14, RZ, RZ, R12 ;  /* 0x000000ffff0e7224 */ /* 0x000fce00078e000c */
.L_x_10:
[----:B------:R-:W-:Y:S05]  /*1240*/  BSYNC.RECONVERGENT B1 ;  /* 0x0000000000017941 */ /* 0x000fea0003800200 */
.L_x_8:
[----:B------:R-:W-:Y:S02]  /*1250*/  IMAD.MOV.U32 R4, RZ, RZ, R0 ;  /* 0x000000ffff047224 */ /* 0x000fe400078e0000 */
[----:B------:R-:W-:-:S04]  /*1260*/  IMAD.MOV.U32 R5, RZ, RZ, 0x0 ;  /* 0x00000000ff057424 */ /* 0x000fc800078e00ff */
[----:B------:R-:W-:Y:S05]  /*1270*/  RET.REL.NODEC R4 `(_Z5SolvePdS_S_S_i) ;  /* 0xffffffec04607950 */ /* 0x000fea0003c3ffff */
.L_x_13:
        /* <DEDUP_REMOVED lines=16> */
.L_x_14:


//--------------------- .nv.shared.reserved.0     --------------------------
	.section	.nv.shared.reserved.0,"aw",@nobits
	.weak		__nv_reservedSMEM_offset_0_alias
	.size		__nv_reservedSMEM_offset_0_alias, 0, 64
	.other		__nv_reservedSMEM_offset_0_alias,@"STO_CUDA_RESERVED_SHARED STV_DEFAULT"
__nv_reservedSMEM_offset_0_alias:
	.zero		0
	.zero		64


//--------------------- .nv.constant0._Z3EpsPdS_S_i --------------------------
	.section	.nv.constant0._Z3EpsPdS_S_i,"a",@progbits
	.sectionflags	@""
	.align	4
.nv.constant0._Z3EpsPdS_S_i:
	.zero		924


//--------------------- .nv.constant0._Z5SolvePdS_S_S_i --------------------------
	.section	.nv.constant0._Z5SolvePdS_S_S_i,"a",@progbits
	.sectionflags	@""
	.align	4
.nv.constant0._Z5SolvePdS_S_S_i:
	.zero		932


//--------------------- SYMBOLS --------------------------

	.type		.nv.reservedSmem.offset0,@object
	.size		.nv.reservedSmem.offset0,0x4
